//
// Generated by NVIDIA NVVM Compiler
//
// Compiler Build ID: CL-36424714
// Cuda compilation tools, release 13.0, V13.0.88
// Based on NVVM 20.0.0
//

.version 9.0
.target sm_100
.address_size 64

	// .globl	_Z3sinPKfPf
.global .align 4 .b8 __cudart_i2opi_f[24] = {65, 144, 67, 60, 153, 149, 98, 219, 192, 221, 52, 245, 209, 87, 39, 252, 41, 21, 68, 78, 110, 131, 249, 162};

.visible .entry _Z3sinPKfPf(
	.param .u64 .ptr .align 1 _Z3sinPKfPf_param_0,
	.param .u64 .ptr .align 1 _Z3sinPKfPf_param_1
)
.maxntid 256
{
	.local .align 4 .b8 	__local_depot0[28];
	.reg .b64 	%SP;
	.reg .b64 	%SPL;
	.reg .pred 	%p<10>;
	.reg .b32 	%r<44>;
	.reg .b32 	%f<28>;
	.reg .b64 	%rd<29>;
	.reg .b64 	%fd<3>;

	mov.u64 	%SPL, __local_depot0;
	ld.param.u64 	%rd9, [_Z3sinPKfPf_param_0];
	ld.param.u64 	%rd10, [_Z3sinPKfPf_param_1];
	add.u64 	%rd1, %SPL, 0;
	mov.u32 	%r16, %ctaid.x;
	mov.u32 	%r17, %ntid.x;
	mov.u32 	%r18, %tid.x;
	mad.lo.s32 	%r1, %r16, %r17, %r18;
	setp.gt.s32 	%p1, %r1, 2047;
	@%p1 bra 	$L__BB0_10;
	cvta.to.global.u64 	%rd12, %rd9;
	mul.wide.s32 	%rd13, %r1, 4;
	add.s64 	%rd14, %rd12, %rd13;
	ld.global.nc.f32 	%f1, [%rd14];
	mul.f32 	%f7, %f1, 0f3F22F983;
	cvt.rni.s32.f32 	%r43, %f7;
	cvt.rn.f32.s32 	%f8, %r43;
	fma.rn.f32 	%f9, %f8, 0fBFC90FDA, %f1;
	fma.rn.f32 	%f10, %f8, 0fB3A22168, %f9;
	fma.rn.f32 	%f27, %f8, 0fA7C234C5, %f10;
	abs.f32 	%f3, %f1;
	setp.ltu.f32 	%p2, %f3, 0f47CE4780;
	@%p2 bra 	$L__BB0_9;
	setp.neu.f32 	%p3, %f3, 0f7F800000;
	@%p3 bra 	$L__BB0_4;
	mov.f32 	%f13, 0f00000000;
	mul.rn.f32 	%f27, %f1, %f13;
	mov.b32 	%r43, 0;
	bra.uni 	$L__BB0_9;
$L__BB0_4:
	mov.b32 	%r3, %f1;
	shl.b32 	%r20, %r3, 8;
	or.b32  	%r4, %r20, -2147483648;
	mov.b64 	%rd28, 0;
	mov.b32 	%r40, 0;
	mov.u64 	%rd26, __cudart_i2opi_f;
	mov.u64 	%rd27, %rd1;
$L__BB0_5:
	.pragma "nounroll";
	ld.global.nc.u32 	%r21, [%rd26];
	mad.wide.u32 	%rd17, %r21, %r4, %rd28;
	shr.u64 	%rd28, %rd17, 32;
	st.local.u32 	[%rd27], %rd17;
	add.s32 	%r40, %r40, 1;
	add.s64 	%rd27, %rd27, 4;
	add.s64 	%rd26, %rd26, 4;
	setp.ne.s32 	%p4, %r40, 6;
	@%p4 bra 	$L__BB0_5;
	shr.u32 	%r22, %r3, 23;
	st.local.u32 	[%rd1+24], %rd28;
	and.b32  	%r7, %r22, 31;
	and.b32  	%r23, %r22, 224;
	add.s32 	%r24, %r23, -128;
	shr.u32 	%r25, %r24, 5;
	mul.wide.u32 	%rd18, %r25, 4;
	sub.s64 	%rd8, %rd1, %rd18;
	ld.local.u32 	%r41, [%rd8+24];
	ld.local.u32 	%r42, [%rd8+20];
	setp.eq.s32 	%p5, %r7, 0;
	@%p5 bra 	$L__BB0_8;
	shf.l.wrap.b32 	%r41, %r42, %r41, %r7;
	ld.local.u32 	%r26, [%rd8+16];
	shf.l.wrap.b32 	%r42, %r26, %r42, %r7;
$L__BB0_8:
	shr.u32 	%r27, %r41, 30;
	shf.l.wrap.b32 	%r28, %r42, %r41, 2;
	shl.b32 	%r29, %r42, 2;
	shr.u32 	%r30, %r28, 31;
	add.s32 	%r31, %r30, %r27;
	neg.s32 	%r32, %r31;
	setp.lt.s32 	%p6, %r3, 0;
	selp.b32 	%r43, %r32, %r31, %p6;
	xor.b32  	%r33, %r28, %r3;
	shr.s32 	%r34, %r28, 31;
	xor.b32  	%r35, %r34, %r28;
	xor.b32  	%r36, %r34, %r29;
	cvt.u64.u32 	%rd19, %r35;
	shl.b64 	%rd20, %rd19, 32;
	cvt.u64.u32 	%rd21, %r36;
	or.b64  	%rd22, %rd20, %rd21;
	cvt.rn.f64.s64 	%fd1, %rd22;
	mul.f64 	%fd2, %fd1, 0d3BF921FB54442D19;
	cvt.rn.f32.f64 	%f11, %fd2;
	neg.f32 	%f12, %f11;
	setp.lt.s32 	%p7, %r33, 0;
	selp.f32 	%f27, %f12, %f11, %p7;
$L__BB0_9:
	mul.rn.f32 	%f14, %f27, %f27;
	and.b32  	%r38, %r43, 1;
	setp.eq.b32 	%p8, %r38, 1;
	selp.f32 	%f15, 0f3F800000, %f27, %p8;
	fma.rn.f32 	%f16, %f14, %f15, 0f00000000;
	fma.rn.f32 	%f17, %f14, 0f37CBAC00, 0fBAB607ED;
	selp.f32 	%f18, %f17, 0fB94D4153, %p8;
	selp.f32 	%f19, 0f3D2AAABB, 0f3C0885E4, %p8;
	fma.rn.f32 	%f20, %f18, %f14, %f19;
	selp.f32 	%f21, 0fBEFFFFFF, 0fBE2AAAA8, %p8;
	fma.rn.f32 	%f22, %f20, %f14, %f21;
	fma.rn.f32 	%f23, %f22, %f16, %f15;
	and.b32  	%r39, %r43, 2;
	setp.eq.s32 	%p9, %r39, 0;
	mov.f32 	%f24, 0f00000000;
	sub.f32 	%f25, %f24, %f23;
	selp.f32 	%f26, %f23, %f25, %p9;
	cvta.to.global.u64 	%rd23, %rd10;
	add.s64 	%rd25, %rd23, %rd13;
	st.global.f32 	[%rd25], %f26;
$L__BB0_10:
	ret;

}


// ===== COMPILED SASS (sm_100) =====

	.target	sm_100

	.elftype	@"ET_EXEC"


//--------------------- .note.nv.tkinfo           --------------------------
	.section	.note.nv.tkinfo,"",@"SHT_NOTE"
	.sectionflags	@"SHF_NOTE_NV_TKINFO"
	.tkinfo
        /*0018*/ 	.word	0x00000002
        /*0030*/ 	.string	""
        /*0030*/ 	.string	"ptxas"
        /*0030*/ 	.string	"Cuda compilation tools, release 13.0, V13.0.88"
        /*0030*/ 	.string	"Build cuda_13.0.r13.0/compiler.36424714_0"
        /*0030*/ 	.string	"-arch sm_100 -m 64 "



//--------------------- .note.nv.cuinfo           --------------------------
	.section	.note.nv.cuinfo,"",@"SHT_NOTE"
	.sectionflags	@"SHF_NOTE_NV_CUINFO"
        /*0018*/ 	.short	0x0002
        /*001a*/ 	.short	0x0064
        /*001c*/ 	.short	0x0082
	.zero		2


//--------------------- .nv.info                  --------------------------
	.section	.nv.info,"",@"SHT_CUDA_INFO"
	.align	4


	//----- nvinfo : EIATTR_REGCOUNT
	.align		4
        /*0000*/ 	.byte	0x04, 0x2f
        /*0002*/ 	.short	(.L_2 - .L_1)
	.align		4
.L_1:
        /*0004*/ 	.word	index@(_Z3sinPKfPf)
        /*0008*/ 	.word	0x00000012


	//----- nvinfo : EIATTR_FRAME_SIZE
	.align		4
.L_2:
        /*000c*/ 	.byte	0x04, 0x11
        /*000e*/ 	.short	(.L_4 - .L_3)
	.align		4
.L_3:
        /*0010*/ 	.word	index@(_Z3sinPKfPf)
        /*0014*/ 	.word	0x00000000


	//----- nvinfo : EIATTR_MIN_STACK_SIZE
	.align		4
.L_4:
        /*0018*/ 	.byte	0x04, 0x12
        /*001a*/ 	.short	(.L_6 - .L_5)
	.align		4
.L_5:
        /*001c*/ 	.word	index@(_Z3sinPKfPf)
        /*0020*/ 	.word	0x00000000
.L_6:


//--------------------- .nv.compat                --------------------------
	.section	.nv.compat,"",@"SHT_CUDA_COMPAT_INFO"
	.align	4
        /*0000*/ 	.byte	0x02, 0x09, 0x00, 0x00, 0x02, 0x02, 0x01, 0x00, 0x02, 0x05, 0x05, 0x00, 0x03, 0x07, 0x01, 0x01
        /*0010*/ 	.byte	0x02, 0x03, 0x00, 0x00, 0x02, 0x06, 0x01, 0x00, 0x04, 0x0b, 0x08, 0x00, 0x01, 0x00, 0x00, 0x00
        /*0020*/ 	.byte	0x00, 0x00, 0x00, 0x00


//--------------------- .nv.info._Z3sinPKfPf      --------------------------
	.section	.nv.info._Z3sinPKfPf,"",@"SHT_CUDA_INFO"
	.sectionflags	@""
	.align	4


	//----- nvinfo : EIATTR_CUDA_API_VERSION
	.align		4
        /*0000*/ 	.byte	0x04, 0x37
        /*0002*/ 	.short	(.L_8 - .L_7)
.L_7:
        /*0004*/ 	.word	0x00000082


	//----- nvinfo : EIATTR_KPARAM_INFO
	.align		4
.L_8:
        /*0008*/ 	.byte	0x04, 0x17
        /*000a*/ 	.short	(.L_10 - .L_9)
.L_9:
        /*000c*/ 	.word	0x00000000
        /*0010*/ 	.short	0x0001
        /*0012*/ 	.short	0x0008
        /*0014*/ 	.byte	0x00, 0xf5, 0x21, 0x00


	//----- nvinfo : EIATTR_KPARAM_INFO
	.align		4
.L_10:
        /*0018*/ 	.byte	0x04, 0x17
        /*001a*/ 	.short	(.L_12 - .L_11)
.L_11:
        /*001c*/ 	.word	0x00000000
        /*0020*/ 	.short	0x0000
        /*0022*/ 	.short	0x0000
        /*0024*/ 	.byte	0x00, 0xf5, 0x21, 0x00


	//----- nvinfo : EIATTR_SPARSE_MMA_MASK
	.align		4
.L_12:
        /*0028*/ 	.byte	0x03, 0x50
        /*002a*/ 	.short	0x0000


	//----- nvinfo : EIATTR_MAXREG_COUNT
	.align		4
        /*002c*/ 	.byte	0x03, 0x1b
        /*002e*/ 	.short	0x00ff


	//----- nvinfo : EIATTR_MERCURY_ISA_VERSION
	.align		4
        /*0030*/ 	.byte	0x03, 0x5f
        /*0032*/ 	.short	0x0101


	//----- nvinfo : EIATTR_VRC_CTA_INIT_COUNT
	.align		4
        /*0034*/ 	.byte	0x02, 0x4a
	.zero		1
	.zero		1


	//----- nvinfo : EIATTR_EXIT_INSTR_OFFSETS
	.align		4
        /*0038*/ 	.byte	0x04, 0x1c
        /*003a*/ 	.short	(.L_14 - .L_13)


	//   ....[0]....
.L_13:
        /*003c*/ 	.word	0x00000060


	//   ....[1]....
        /*0040*/ 	.word	0x00000890


	//----- nvinfo : EIATTR_MAX_THREADS
	.align		4
.L_14:
        /*0044*/ 	.byte	0x04, 0x05
        /*0046*/ 	.short	(.L_16 - .L_15)
.L_15:
        /*0048*/ 	.word	0x00000100
        /*004c*/ 	.word	0x00000001
        /*0050*/ 	.word	0x00000001


	//----- nvinfo : EIATTR_CRS_STACK_SIZE
	.align		4
.L_16:
        /*0054*/ 	.byte	0x04, 0x1e
        /*0056*/ 	.short	(.L_18 - .L_17)
.L_17:
        /*0058*/ 	.word	0x00000000


	//----- nvinfo : EIATTR_CBANK_PARAM_SIZE
	.align		4
.L_18:
        /*005c*/ 	.byte	0x03, 0x19
        /*005e*/ 	.short	0x0010


	//----- nvinfo : EIATTR_PARAM_CBANK
	.align		4
        /*0060*/ 	.byte	0x04, 0x0a
        /*0062*/ 	.short	(.L_20 - .L_19)
	.align		4
.L_19:
        /*0064*/ 	.word	index@(.nv.constant0._Z3sinPKfPf)
        /*0068*/ 	.short	0x0380
        /*006a*/ 	.short	0x0010


	//----- nvinfo : EIATTR_SW_WAR
	.align		4
.L_20:
        /*006c*/ 	.byte	0x04, 0x36
        /*006e*/ 	.short	(.L_22 - .L_21)
.L_21:
        /*0070*/ 	.word	0x00000008
.L_22:


//--------------------- .nv.callgraph             --------------------------
	.section	.nv.callgraph,"",@"SHT_CUDA_CALLGRAPH"
	.align	4
	.sectionentsize	8
	.align		4
        /*0000*/ 	.word	0x00000000
	.align		4
        /*0004*/ 	.word	0xffffffff
	.align		4
        /*0008*/ 	.word	0x00000000
	.align		4
        /*000c*/ 	.word	0xfffffffe
	.align		4
        /*0010*/ 	.word	0x00000000
	.align		4
        /*0014*/ 	.word	0xfffffffd
	.align		4
        /*0018*/ 	.word	0x00000000
	.align		4
        /*001c*/ 	.word	0xfffffffc


//--------------------- .nv.constant4             --------------------------
	.section	.nv.constant4,"a",@progbits
	.align	8
	.align		8
.nv.constant4:
        /*0000*/ 	.dword	__cudart_i2opi_f


//--------------------- .text._Z3sinPKfPf         --------------------------
	.section	.text._Z3sinPKfPf,"ax",@progbits
	.align	128
        .global         _Z3sinPKfPf
        .type           _Z3sinPKfPf,@function
        .size           _Z3sinPKfPf,(.L_x_6 - _Z3sinPKfPf)
        .other          _Z3sinPKfPf,@"STO_CUDA_ENTRY STV_DEFAULT"
_Z3sinPKfPf:
.text._Z3sinPKfPf:
[----:B------:R-:W-:Y:S01]  /*0000*/  LDC R1, c[0x0][0x37c] ;  /* 0x0000df00ff017b82 */ /* 0x000fe20000000800 */
[----:B------:R-:W0:Y:S07]  /*0010*/  S2R R3, SR_TID.X ;  /* 0x0000000000037919 */ /* 0x000e2e0000002100 */
[----:B------:R-:W0:Y:S08]  /*0020*/  S2UR UR4, SR_CTAID.X ;  /* 0x00000000000479c3 */ /* 0x000e300000002500 */
[----:B------:R-:W0:Y:S02]  /*0030*/  LDC R2, c[0x0][0x360] ;  /* 0x0000d800ff027b82 */ /* 0x000e240000000800 */
[----:B0-----:R-:W-:-:S05]  /*0040*/  IMAD R2, R2, UR4, R3 ;  /* 0x0000000402027c24 */ /* 0x001fca000f8e0203 */
[----:B------:R-:W-:-:S13]  /*0050*/  ISETP.GT.AND P0, PT, R2, 0x7ff, PT ;  /* 0x000007ff0200780c */ /* 0x000fda0003f04270 */
[----:B------:R-:W-:Y:S05]  /*0060*/  @P0 EXIT ;  /* 0x000000000000094d */ /* 0x000fea0003800000 */
[----:B------:R-:W0:Y:S01]  /*0070*/  LDC.64 R4, c[0x0][0x380] ;  /* 0x0000e000ff047b82 */ /* 0x000e220000000a00 */
[----:B------:R-:W1:Y:S01]  /*0080*/  LDCU.64 UR6, c[0x0][0x358] ;  /* 0x00006b00ff0677ac */ /* 0x000e620008000a00 */
[----:B0-----:R-:W-:-:S05]  /*0090*/  IMAD.WIDE R4, R2, 0x4, R4 ;  /* 0x0000000402047825 */ /* 0x001fca00078e0204 */
[----:B-1----:R-:W2:Y:S01]  /*00a0*/  LDG.E.CONSTANT R0, desc[UR6][R4.64] ;  /* 0x0000000604007981 */ /* 0x002ea2000c1e9900 */
[----:B------:R-:W-:Y:S01]  /*00b0*/  BSSY.RECONVERGENT B0, `(.L_x_0) ;  /* 0x0000069000007945 */ /* 0x000fe20003800200 */
[C---:B--2---:R-:W-:Y:S01]  /*00c0*/  FMUL R3, R0.reuse, 0.63661974668502807617 ;  /* 0x3f22f98300037820 */ /* 0x044fe20000400000 */
[----:B------:R-:W-:-:S05]  /*00d0*/  FSETP.GE.AND P0, PT, |R0|, 105615, PT ;  /* 0x47ce47800000780b */ /* 0x000fca0003f06200 */
[----:B------:R-:W0:Y:S02]  /*00e0*/  F2I.NTZ R3, R3 ;  /* 0x0000000300037305 */ /* 0x000e240000203100 */
[----:B0-----:R-:W-:-:S05]  /*00f0*/  I2FP.F32.S32 R7, R3 ;  /* 0x0000000300077245 */ /* 0x001fca0000201400 */
[----:B------:R-:W-:-:S04]  /*0100*/  FFMA R6, R7, -1.5707962512969970703, R0 ;  /* 0xbfc90fda07067823 */ /* 0x000fc80000000000 */
[----:B------:R-:W-:-:S04]  /*0110*/  FFMA R6, R7, -7.5497894158615963534e-08, R6 ;  /* 0xb3a2216807067823 */ /* 0x000fc80000000006 */
[----:B------:R-:W-:Y:S01]  /*0120*/  FFMA R6, R7, -5.3903029534742383927e-15, R6 ;  /* 0xa7c234c507067823 */ /* 0x000fe20000000006 */
[----:B------:R-:W-:Y:S06]  /*0130*/  @!P0 BRA `(.L_x_1) ;  /* 0x0000000400808947 */ /* 0x000fec0003800000 */
[----:B------:R-:W-:-:S13]  /*0140*/  FSETP.NEU.AND P0, PT, |R0|, +INF , PT ;  /* 0x7f8000000000780b */ /* 0x000fda0003f0d200 */
[----:B------:R-:W-:Y:S01]  /*0150*/  @!P0 FMUL R6, RZ, R0 ;  /* 0x00000000ff068220 */ /* 0x000fe20000400000 */
[----:B------:R-:W-:Y:S01]  /*0160*/  @!P0 IMAD.MOV.U32 R3, RZ, RZ, RZ ;  /* 0x000000ffff038224 */ /* 0x000fe200078e00ff */
[----:B------:R-:W-:Y:S06]  /*0170*/  @!P0 BRA `(.L_x_1) ;  /* 0x0000000400708947 */ /* 0x000fec0003800000 */
[----:B------:R-:W-:Y:S01]  /*0180*/  IMAD.SHL.U32 R3, R0, 0x100, RZ ;  /* 0x0000010000037824 */ /* 0x000fe200078e00ff */
[----:B------:R-:W0:Y:S01]  /*0190*/  LDCU.64 UR8, c[0x4][URZ] ;  /* 0x01000000ff0877ac */ /* 0x000e220008000a00 */
[----:B------:R-:W-:Y:S02]  /*01a0*/  IMAD.MOV.U32 R11, RZ, RZ, RZ ;  /* 0x000000ffff0b7224 */ /* 0x000fe400078e00ff */
[----:B------:R-:W-:Y:S01]  /*01b0*/  IMAD.MOV.U32 R8, RZ, RZ, RZ ;  /* 0x000000ffff087224 */ /* 0x000fe200078e00ff */
[----:B------:R-:W-:Y:S01]  /*01c0*/  LOP3.LUT R3, R3, 0x80000000, RZ, 0xfc, !PT ;  /* 0x8000000003037812 */ /* 0x000fe200078efcff */
[----:B------:R-:W-:Y:S01]  /*01d0*/  UMOV UR5, URZ ;  /* 0x000000ff00057c82 */ /* 0x000fe20008000000 */
[----:B------:R-:W-:-:S05]  /*01e0*/  UMOV UR4, URZ ;  /* 0x000000ff00047c82 */ /* 0x000fca0008000000 */
.L_x_2:
[----:B0-----:R-:W-:Y:S01]  /*01f0*/  IMAD.U32 R6, RZ, RZ, UR8 ;  /* 0x00000008ff067e24 */ /* 0x001fe2000f8e00ff */
[----:B------:R-:W-:-:S05]  /*0200*/  MOV R7, UR9 ;  /* 0x0000000900077c02 */ /* 0x000fca0008000f00 */
[----:B------:R-:W2:Y:S01]  /*0210*/  LDG.E.CONSTANT R4, desc[UR6][R6.64] ;  /* 0x0000000606047981 */ /* 0x000ea2000c1e9900 */
[----:B------:R-:W-:Y:S01]  /*0220*/  UIADD3 UR4, UPT, UPT, UR4, 0x1, URZ ;  /* 0x0000000104047890 */ /* 0x000fe2000fffe0ff */
[C---:B------:R-:W-:Y:S01]  /*0230*/  ISETP.EQ.AND P0, PT, R8.reuse, RZ, PT ;  /* 0x000000ff0800720c */ /* 0x040fe20003f02270 */
[----:B------:R-:W-:Y:S01]  /*0240*/  UIADD3 UR8, UP1, UPT, UR8, 0x4, URZ ;  /* 0x0000000408087890 */ /* 0x000fe2000ff3e0ff */
[C---:B------:R-:W-:Y:S01]  /*0250*/  ISETP.EQ.AND P1, PT, R8.reuse, 0x4, PT ;  /* 0x000000040800780c */ /* 0x040fe20003f22270 */
[----:B------:R-:W-:Y:S01]  /*0260*/  UISETP.NE.AND UP0, UPT, UR4, 0x6, UPT ;  /* 0x000000060400788c */ /* 0x000fe2000bf05270 */
[C---:B------:R-:W-:Y:S01]  /*0270*/  ISETP.EQ.AND P2, PT, R8.reuse, 0x8, PT ;  /* 0x000000080800780c */ /* 0x040fe20003f42270 */
[----:B------:R-:W-:Y:S01]  /*0280*/  UIADD3.X UR9, UPT, UPT, URZ, UR9, URZ, UP1, !UPT ;  /* 0x00000009ff097290 */ /* 0x000fe20008ffe4ff */
[C---:B------:R-:W-:Y:S02]  /*0290*/  ISETP.EQ.AND P3, PT, R8.reuse, 0xc, PT ;  /* 0x0000000c0800780c */ /* 0x040fe40003f62270 */
[----:B------:R-:W-:-:S02]  /*02a0*/  ISETP.EQ.AND P4, PT, R8, 0x10, PT ;  /* 0x000000100800780c */ /* 0x000fc40003f82270 */
[C---:B------:R-:W-:Y:S01]  /*02b0*/  ISETP.EQ.AND P5, PT, R8.reuse, 0x14, PT ;  /* 0x000000140800780c */ /* 0x040fe20003fa2270 */
[----:B------:R-:W-:Y:S02]  /*02c0*/  VIADD R8, R8, 0x4 ;  /* 0x0000000408087836 */ /* 0x000fe40000000000 */
[----:B--2---:R-:W-:-:S03]  /*02d0*/  IMAD.WIDE.U32 R4, R4, R3, RZ ;  /* 0x0000000304047225 */ /* 0x004fc600078e00ff */
[----:B------:R-:W-:-:S04]  /*02e0*/  IADD3 R4, P6, PT, R4, R11, RZ ;  /* 0x0000000b04047210 */ /* 0x000fc80007fde0ff */
[----:B------:R-:W-:Y:S01]  /*02f0*/  IADD3.X R11, PT, PT, R5, UR5, RZ, P6, !PT ;  /* 0x00000005050b7c10 */ /* 0x000fe2000b7fe4ff */
[--C-:B------:R-:W-:Y:S01]  /*0300*/  @P0 IMAD.MOV.U32 R9, RZ, RZ, R4.reuse ;  /* 0x000000ffff090224 */ /* 0x100fe200078e0004 */
[----:B------:R-:W-:Y:S01]  /*0310*/  @P4 MOV R14, R4 ;  /* 0x00000004000e4202 */ /* 0x000fe20000000f00 */
[--C-:B------:R-:W-:Y:S02]  /*0320*/  @P1 IMAD.MOV.U32 R10, RZ, RZ, R4.reuse ;  /* 0x000000ffff0a1224 */ /* 0x100fe400078e0004 */
[--C-:B------:R-:W-:Y:S02]  /*0330*/  @P2 IMAD.MOV.U32 R12, RZ, RZ, R4.reuse ;  /* 0x000000ffff0c2224 */ /* 0x100fe400078e0004 */
[--C-:B------:R-:W-:Y:S02]  /*0340*/  @P3 IMAD.MOV.U32 R13, RZ, RZ, R4.reuse ;  /* 0x000000ffff0d3224 */ /* 0x100fe400078e0004 */
[----:B------:R-:W-:Y:S01]  /*0350*/  @P5 IMAD.MOV.U32 R15, RZ, RZ, R4 ;  /* 0x000000ffff0f5224 */ /* 0x000fe200078e0004 */
[----:B------:R-:W-:Y:S06]  /*0360*/  BRA.U UP0, `(.L_x_2) ;  /* 0xfffffffd00a07547 */ /* 0x000fec000b83ffff */
[----:B------:R-:W-:Y:S01]  /*0370*/  SHF.R.U32.HI R3, RZ, 0x17, R0 ;  /* 0x00000017ff037819 */ /* 0x000fe20000011600 */
[----:B------:R-:W-:Y:S03]  /*0380*/  BSSY.RECONVERGENT B1, `(.L_x_3) ;  /* 0x0000029000017945 */ /* 0x000fe60003800200 */
[C---:B------:R-:W-:Y:S02]  /*0390*/  LOP3.LUT R4, R3.reuse, 0xe0, RZ, 0xc0, !PT ;  /* 0x000000e003047812 */ /* 0x040fe400078ec0ff */
[----:B------:R-:W-:-:S03]  /*03a0*/  LOP3.LUT P6, RZ, R3, 0x1f, RZ, 0xc0, !PT ;  /* 0x0000001f03ff7812 */ /* 0x000fc600078cc0ff */
[----:B------:R-:W-:-:S05]  /*03b0*/  VIADD R4, R4, 0xffffff80 ;  /* 0xffffff8004047836 */ /* 0x000fca0000000000 */
[----:B------:R-:W-:-:S05]  /*03c0*/  SHF.R.U32.HI R4, RZ, 0x5, R4 ;  /* 0x00000005ff047819 */ /* 0x000fca0000011604 */
[----:B------:R-:W-:-:S05]  /*03d0*/  IMAD.U32 R6, R4, -0x4, RZ ;  /* 0xfffffffc04067824 */ /* 0x000fca00078e00ff */
[C---:B------:R-:W-:Y:S02]  /*03e0*/  ISETP.EQ.AND P3, PT, R6.reuse, -0x18, PT ;  /* 0xffffffe80600780c */ /* 0x040fe40003f62270 */
[C---:B------:R-:W-:Y:S02]  /*03f0*/  ISETP.EQ.AND P4, PT, R6.reuse, -0x14, PT ;  /* 0xffffffec0600780c */ /* 0x040fe40003f82270 */
[C---:B------:R-:W-:Y:S02]  /*0400*/  ISETP.EQ.AND P2, PT, R6.reuse, -0x10, PT ;  /* 0xfffffff00600780c */ /* 0x040fe40003f42270 */
[C---:B------:R-:W-:Y:S02]  /*0410*/  ISETP.EQ.AND P1, PT, R6.reuse, -0xc, PT ;  /* 0xfffffff40600780c */ /* 0x040fe40003f22270 */
[C---:B------:R-:W-:Y:S02]  /*0420*/  ISETP.EQ.AND P0, PT, R6.reuse, -0x8, PT ;  /* 0xfffffff80600780c */ /* 0x040fe40003f02270 */
[----:B------:R-:W-:-:S03]  /*0430*/  ISETP.EQ.AND P5, PT, R6, RZ, PT ;  /* 0x000000ff0600720c */ /* 0x000fc60003fa2270 */
[----:B------:R-:W-:Y:S02]  /*0440*/  @P3 MOV R4, R9 ;  /* 0x0000000900043202 */ /* 0x000fe40000000f00 */
[C---:B------:R-:W-:Y:S01]  /*0450*/  ISETP.EQ.AND P3, PT, R6.reuse, -0x4, PT ;  /* 0xfffffffc0600780c */ /* 0x040fe20003f62270 */
[----:B------:R-:W-:Y:S02]  /*0460*/  @P4 IMAD.MOV.U32 R5, RZ, RZ, R9 ;  /* 0x000000ffff054224 */ /* 0x000fe400078e0009 */
[----:B------:R-:W-:Y:S01]  /*0470*/  @P4 IMAD.MOV.U32 R4, RZ, RZ, R10 ;  /* 0x000000ffff044224 */ /* 0x000fe200078e000a */
[----:B------:R-:W-:Y:S01]  /*0480*/  ISETP.EQ.AND P4, PT, R6, 0x4, PT ;  /* 0x000000040600780c */ /* 0x000fe20003f82270 */
[----:B------:R-:W-:Y:S02]  /*0490*/  @P2 IMAD.MOV.U32 R4, RZ, RZ, R12 ;  /* 0x000000ffff042224 */ /* 0x000fe400078e000c */
[----:B------:R-:W-:Y:S02]  /*04a0*/  @P1 IMAD.MOV.U32 R4, RZ, RZ, R13 ;  /* 0x000000ffff041224 */ /* 0x000fe400078e000d */
[----:B------:R-:W-:-:S02]  /*04b0*/  @P0 IMAD.MOV.U32 R4, RZ, RZ, R14 ;  /* 0x000000ffff040224 */ /* 0x000fc400078e000e */
[----:B------:R-:W-:Y:S01]  /*04c0*/  @P2 IMAD.MOV.U32 R5, RZ, RZ, R10 ;  /* 0x000000ffff052224 */ /* 0x000fe200078e000a */
[----:B------:R-:W-:Y:S01]  /*04d0*/  @P1 MOV R5, R12 ;  /* 0x0000000c00051202 */ /* 0x000fe20000000f00 */
[----:B------:R-:W-:Y:S01]  /*04e0*/  @P0 IMAD.MOV.U32 R5, RZ, RZ, R13 ;  /* 0x000000ffff050224 */ /* 0x000fe200078e000d */
[----:B------:R-:W-:Y:S01]  /*04f0*/  @P3 MOV R4, R15 ;  /* 0x0000000f00043202 */ /* 0x000fe20000000f00 */
[----:B------:R-:W-:Y:S02]  /*0500*/  @P5 IMAD.MOV.U32 R4, RZ, RZ, R11 ;  /* 0x000000ffff045224 */ /* 0x000fe400078e000b */
[----:B------:R-:W-:Y:S02]  /*0510*/  @P3 IMAD.MOV.U32 R5, RZ, RZ, R14 ;  /* 0x000000ffff053224 */ /* 0x000fe400078e000e */
[----:B------:R-:W-:Y:S02]  /*0520*/  @P5 IMAD.MOV.U32 R5, RZ, RZ, R15 ;  /* 0x000000ffff055224 */ /* 0x000fe400078e000f */
[----:B------:R-:W-:-:S02]  /*0530*/  @P4 IMAD.MOV.U32 R5, RZ, RZ, R11 ;  /* 0x000000ffff054224 */ /* 0x000fc400078e000b */
[----:B------:R-:W-:Y:S01]  /*0540*/  IMAD.MOV.U32 R8, RZ, RZ, R4 ;  /* 0x000000ffff087224 */ /* 0x000fe200078e0004 */
[----:B------:R-:W-:Y:S06]  /*0550*/  @!P6 BRA `(.L_x_4) ;  /* 0x00000000002ce947 */ /* 0x000fec0003800000 */
[----:B------:R-:W-:Y:S01]  /*0560*/  @P2 MOV R4, R9 ;  /* 0x0000000900042202 */ /* 0x000fe20000000f00 */
[----:B------:R-:W-:Y:S01]  /*0570*/  @P1 IMAD.MOV.U32 R4, RZ, RZ, R10 ;  /* 0x000000ffff041224 */ /* 0x000fe200078e000a */
[----:B------:R-:W-:Y:S01]  /*0580*/  LOP3.LUT R3, R3, 0x1f, RZ, 0xc0, !PT ;  /* 0x0000001f03037812 */ /* 0x000fe200078ec0ff */
[----:B------:R-:W-:Y:S01]  /*0590*/  @P0 IMAD.MOV.U32 R4, RZ, RZ, R12 ;  /* 0x000000ffff040224 */ /* 0x000fe200078e000c */
[----:B------:R-:W-:Y:S01]  /*05a0*/  ISETP.EQ.AND P0, PT, R6, 0x8, PT ;  /* 0x000000080600780c */ /* 0x000fe20003f02270 */
[----:B------:R-:W-:Y:S01]  /*05b0*/  @P3 IMAD.MOV.U32 R4, RZ, RZ, R13 ;  /* 0x000000ffff043224 */ /* 0x000fe200078e000d */
[----:B------:R-:W-:Y:S01]  /*05c0*/  SHF.L.W.U32.HI R8, R5, R3, R8 ;  /* 0x0000000305087219 */ /* 0x000fe20000010e08 */
[----:B------:R-:W-:Y:S01]  /*05d0*/  @P5 IMAD.MOV.U32 R4, RZ, RZ, R14 ;  /* 0x000000ffff045224 */ /* 0x000fe200078e000e */
[----:B------:R-:W-:-:S09]  /*05e0*/  @P4 MOV R4, R15 ;  /* 0x0000000f00044202 */ /* 0x000fd20000000f00 */
[----:B------:R-:W-:-:S05]  /*05f0*/  @P0 IMAD.MOV.U32 R4, RZ, RZ, R11 ;  /* 0x000000ffff040224 */ /* 0x000fca00078e000b */
[----:B------:R-:W-:-:S07]  /*0600*/  SHF.L.W.U32.HI R5, R4, R3, R5 ;  /* 0x0000000304057219 */ /* 0x000fce0000010e05 */
.L_x_4:
[----:B------:R-:W-:Y:S05]  /*0610*/  BSYNC.RECONVERGENT B1 ;  /* 0x0000000000017941 */ /* 0x000fea0003800200 */
.L_x_3:
[C---:B------:R-:W-:Y:S01]  /*0620*/  SHF.L.W.U32.HI R9, R5.reuse, 0x2, R8 ;  /* 0x0000000205097819 */ /* 0x040fe20000010e08 */
[----:B------:R-:W-:Y:S01]  /*0630*/  IMAD.SHL.U32 R5, R5, 0x4, RZ ;  /* 0x0000000405057824 */ /* 0x000fe200078e00ff */
[----:B------:R-:W-:Y:S01]  /*0640*/  UMOV UR4, 0x54442d19 ;  /* 0x54442d1900047882 */ /* 0x000fe20000000000 */
[----:B------:R-:W-:Y:S01]  /*0650*/  UMOV UR5, 0x3bf921fb ;  /* 0x3bf921fb00057882 */ /* 0x000fe20000000000 */
[----:B------:R-:W-:Y:S02]  /*0660*/  SHF.R.S32.HI R4, RZ, 0x1f, R9 ;  /* 0x0000001fff047819 */ /* 0x000fe40000011409 */
[----:B------:R-:W-:Y:S02]  /*0670*/  ISETP.GE.AND P0, PT, R0, RZ, PT ;  /* 0x000000ff0000720c */ /* 0x000fe40003f06270 */
[C---:B------:R-:W-:Y:S02]  /*0680*/  LOP3.LUT R6, R4.reuse, R5, RZ, 0x3c, !PT ;  /* 0x0000000504067212 */ /* 0x040fe400078e3cff */
[----:B------:R-:W-:-:S02]  /*0690*/  LOP3.LUT R7, R4, R9, RZ, 0x3c, !PT ;  /* 0x0000000904077212 */ /* 0x000fc400078e3cff */
[----:B------:R-:W-:Y:S02]  /*06a0*/  SHF.R.U32.HI R3, RZ, 0x1e, R8 ;  /* 0x0000001eff037819 */ /* 0x000fe40000011608 */
[----:B------:R-:W0:Y:S01]  /*06b0*/  I2F.F64.S64 R4, R6 ;  /* 0x0000000600047312 */ /* 0x000e220000301c00 */
[C---:B------:R-:W-:Y:S02]  /*06c0*/  LOP3.LUT R0, R9.reuse, R0, RZ, 0x3c, !PT ;  /* 0x0000000009007212 */ /* 0x040fe400078e3cff */
[----:B------:R-:W-:Y:S02]  /*06d0*/  LEA.HI R3, R9, R3, RZ, 0x1 ;  /* 0x0000000309037211 */ /* 0x000fe400078f08ff */
[----:B------:R-:W-:-:S03]  /*06e0*/  ISETP.GE.AND P1, PT, R0, RZ, PT ;  /* 0x000000ff0000720c */ /* 0x000fc60003f26270 */
[----:B------:R-:W-:-:S04]  /*06f0*/  IMAD.MOV R0, RZ, RZ, -R3 ;  /* 0x000000ffff007224 */ /* 0x000fc800078e0a03 */
[----:B------:R-:W-:Y:S01]  /*0700*/  @!P0 IMAD.MOV.U32 R3, RZ, RZ, R0 ;  /* 0x000000ffff038224 */ /* 0x000fe200078e0000 */
[----:B0-----:R-:W-:-:S10]  /*0710*/  DMUL R4, R4, UR4 ;  /* 0x0000000404047c28 */ /* 0x001fd40008000000 */
[----:B------:R-:W0:Y:S02]  /*0720*/  F2F.F32.F64 R4, R4 ;  /* 0x0000000400047310 */ /* 0x000e240000301000 */
[----:B0-----:R-:W-:-:S07]  /*0730*/  FSEL R6, -R4, R4, !P1 ;  /* 0x0000000404067208 */ /* 0x001fce0004800100 */
.L_x_1:
[----:B------:R-:W-:Y:S05]  /*0740*/  BSYNC.RECONVERGENT B0 ;  /* 0x0000000000007941 */ /* 0x000fea0003800200 */
.L_x_0:
[----:B------:R-:W-:Y:S01]  /*0750*/  MOV R0, 0x37cbac00 ;  /* 0x37cbac0000007802 */ /* 0x000fe20000000f00 */
[----:B------:R-:W-:Y:S01]  /*0760*/  FMUL R7, R6, R6 ;  /* 0x0000000606077220 */ /* 0x000fe20000400000 */
[----:B------:R-:W-:Y:S01]  /*0770*/  LOP3.LUT R8, R3, 0x1, RZ, 0xc0, !PT ;  /* 0x0000000103087812 */ /* 0x000fe200078ec0ff */
[----:B------:R-:W0:Y:S01]  /*0780*/  LDC.64 R4, c[0x0][0x388] ;  /* 0x0000e200ff047b82 */ /* 0x000e220000000a00 */
[----:B------:R-:W-:Y:S02]  /*0790*/  IMAD.MOV.U32 R9, RZ, RZ, 0x3effffff ;  /* 0x3effffffff097424 */ /* 0x000fe400078e00ff */
[----:B------:R-:W-:Y:S01]  /*07a0*/  FFMA R0, R7, R0, -0.0013887860113754868507 ;  /* 0xbab607ed07007423 */ /* 0x000fe20000000000 */
[----:B------:R-:W-:Y:S01]  /*07b0*/  ISETP.NE.U32.AND P0, PT, R8, 0x1, PT ;  /* 0x000000010800780c */ /* 0x000fe20003f05070 */
[----:B------:R-:W-:Y:S01]  /*07c0*/  IMAD.MOV.U32 R8, RZ, RZ, 0x3d2aaabb ;  /* 0x3d2aaabbff087424 */ /* 0x000fe200078e00ff */
[----:B------:R-:W-:Y:S02]  /*07d0*/  LOP3.LUT P1, RZ, R3, 0x2, RZ, 0xc0, !PT ;  /* 0x0000000203ff7812 */ /* 0x000fe4000782c0ff */
[----:B------:R-:W-:-:S02]  /*07e0*/  FSEL R0, R0, -0.00019574658654164522886, !P0 ;  /* 0xb94d415300007808 */ /* 0x000fc40004000000 */
[----:B------:R-:W-:Y:S02]  /*07f0*/  FSEL R8, R8, 0.0083327032625675201416, !P0 ;  /* 0x3c0885e408087808 */ /* 0x000fe40004000000 */
[----:B------:R-:W-:-:S03]  /*0800*/  FSEL R3, -R9, -0.16666662693023681641, !P0 ;  /* 0xbe2aaaa809037808 */ /* 0x000fc60004000100 */
[----:B------:R-:W-:Y:S01]  /*0810*/  FFMA R8, R7, R0, R8 ;  /* 0x0000000007087223 */ /* 0x000fe20000000008 */
[----:B------:R-:W-:-:S03]  /*0820*/  FSEL R0, R6, 1, P0 ;  /* 0x3f80000006007808 */ /* 0x000fc60000000000 */
[C---:B------:R-:W-:Y:S02]  /*0830*/  FFMA R3, R7.reuse, R8, R3 ;  /* 0x0000000807037223 */ /* 0x040fe40000000003 */
[----:B------:R-:W-:-:S04]  /*0840*/  FFMA R7, R7, R0, RZ ;  /* 0x0000000007077223 */ /* 0x000fc800000000ff */
[----:B------:R-:W-:Y:S01]  /*0850*/  FFMA R3, R7, R3, R0 ;  /* 0x0000000307037223 */ /* 0x000fe20000000000 */
[----:B0-----:R-:W-:-:S04]  /*0860*/  IMAD.WIDE R4, R2, 0x4, R4 ;  /* 0x0000000402047825 */ /* 0x001fc800078e0204 */
[----:B------:R-:W-:-:S05]  /*0870*/  @P1 FADD R3, RZ, -R3 ;  /* 0x80000003ff031221 */ /* 0x000fca0000000000 */
[----:B------:R-:W-:Y:S01]  /*0880*/  STG.E desc[UR6][R4.64], R3 ;  /* 0x0000000304007986 */ /* 0x000fe2000c101906 */
[----:B------:R-:W-:Y:S05]  /*0890*/  EXIT ;  /* 0x000000000000794d */ /* 0x000fea0003800000 */
.L_x_5:
[----:B------:R-:W-:-:S00]  /*08a0*/  BRA `(.L_x_5) ;  /* 0xfffffffc00fc7947 */ /* 0x000fc0000383ffff */
[----:B------:R-:W-:-:S00]  /*08b0*/  NOP ;  /* 0x0000000000007918 */ /* 0x000fc00000000000 */
        /* <DEDUP_REMOVED lines=12> */
.L_x_6:


//--------------------- .nv.global.init           --------------------------
	.section	.nv.global.init,"aw",@progbits
	.align	4
.nv.global.init:
	.type		__cudart_i2opi_f,@object
	.size		__cudart_i2opi_f,(.L_0 - __cudart_i2opi_f)
__cudart_i2opi_f:
        /*0000*/ 	.byte	0x41, 0x90, 0x43, 0x3c, 0x99, 0x95, 0x62, 0xdb, 0xc0, 0xdd, 0x34, 0xf5, 0xd1, 0x57, 0x27, 0xfc
        /*0010*/ 	.byte	0x29, 0x15, 0x44, 0x4e, 0x6e, 0x83, 0xf9, 0xa2
.L_0:


//--------------------- .nv.shared.reserved.0     --------------------------
	.section	.nv.shared.reserved.0,"aw",@nobits
	.weak		__nv_reservedSMEM_offset_0_alias
	.size		__nv_reservedSMEM_offset_0_alias, 0, 64
	.other		__nv_reservedSMEM_offset_0_alias,@"STO_CUDA_RESERVED_SHARED STV_DEFAULT"
__nv_reservedSMEM_offset_0_alias:
	.zero		0
	.zero		64


//--------------------- .nv.constant0._Z3sinPKfPf --------------------------
	.section	.nv.constant0._Z3sinPKfPf,"a",@progbits
	.sectionflags	@""
	.align	4
.nv.constant0._Z3sinPKfPf:
	.zero		912


//--------------------- SYMBOLS --------------------------

	.type		.nv.reservedSmem.offset0,@object
	.size		.nv.reservedSmem.offset0,0x4
